	.headerflags	@"EF_CUDA_TEXMODE_UNIFIED EF_CUDA_64BIT_ADDRESS EF_CUDA_ACCELERATORS EF_CUDA_SM90 EF_CUDA_VIRTUAL_SM(EF_CUDA_SM90)"
	.elftype	@"ET_EXEC"


//--------------------- .nv.info                  --------------------------
	.section	.nv.info,"",@"SHT_CUDA_INFO"
	.align	4


	//----- nvinfo : EIATTR_REGCOUNT
	.align		4
        /*0000*/ 	.byte	0x04, 0x2f
        /*0002*/ 	.short	(.L_2 - .L_1)
	.align		4
.L_1:
        /*0004*/ 	.word	index@(triton_poi_fused_add_mul_tanh_3)
        /*0008*/ 	.word	0x0000000f


	//----- nvinfo : EIATTR_MIN_STACK_SIZE
	.align		4
.L_2:
        /*000c*/ 	.byte	0x04, 0x12
        /*000e*/ 	.short	(.L_4 - .L_3)
	.align		4
.L_3:
        /*0010*/ 	.word	index@(triton_poi_fused_add_mul_tanh_3)
        /*0014*/ 	.word	0x00000000


	//----- nvinfo : EIATTR_FRAME_SIZE
	.align		4
.L_4:
        /*0018*/ 	.byte	0x04, 0x11
        /*001a*/ 	.short	(.L_6 - .L_5)
	.align		4
.L_5:
        /*001c*/ 	.word	index@(triton_poi_fused_add_mul_tanh_3)
        /*0020*/ 	.word	0x00000000


	//----- nvinfo : EIATTR_MIN_STACK_SIZE
	.align		4
.L_6:
        /*0024*/ 	.byte	0x04, 0x12
        /*0026*/ 	.short	(.L_8 - .L_7)
	.align		4
.L_7:
        /*0028*/ 	.word	index@(triton_poi_fused_add_mul_tanh_3)
        /*002c*/ 	.word	0x00000000
.L_8:


//--------------------- .nv.info.triton_poi_fused_add_mul_tanh_3 --------------------------
	.section	.nv.info.triton_poi_fused_add_mul_tanh_3,"",@"SHT_CUDA_INFO"
	.sectionflags	@""
	.align	4


	//----- nvinfo : EIATTR_CUDA_API_VERSION
	.align		4
        /*0000*/ 	.byte	0x04, 0x37
        /*0002*/ 	.short	(.L_10 - .L_9)
.L_9:
        /*0004*/ 	.word	0x0000007c


	//----- nvinfo : EIATTR_KPARAM_INFO
	.align		4
.L_10:
        /*0008*/ 	.byte	0x04, 0x17
        /*000a*/ 	.short	(.L_12 - .L_11)
.L_11:
        /*000c*/ 	.word	0x00000000
        /*0010*/ 	.short	0x0004
        /*0012*/ 	.short	0x0020
        /*0014*/ 	.byte	0x00, 0xf0, 0x11, 0x00


	//----- nvinfo : EIATTR_KPARAM_INFO
	.align		4
.L_12:
        /*0018*/ 	.byte	0x04, 0x17
        /*001a*/ 	.short	(.L_14 - .L_13)
.L_13:
        /*001c*/ 	.word	0x00000000
        /*0020*/ 	.short	0x0003
        /*0022*/ 	.short	0x0018
        /*0024*/ 	.byte	0x00, 0xf4, 0x21, 0x00


	//----- nvinfo : EIATTR_KPARAM_INFO
	.align		4
.L_14:
        /*0028*/ 	.byte	0x04, 0x17
        /*002a*/ 	.short	(.L_16 - .L_15)
.L_15:
        /*002c*/ 	.word	0x00000000
        /*0030*/ 	.short	0x0002
        /*0032*/ 	.short	0x0010
        /*0034*/ 	.byte	0x00, 0xf4, 0x21, 0x00


	//----- nvinfo : EIATTR_KPARAM_INFO
	.align		4
.L_16:
        /*0038*/ 	.byte	0x04, 0x17
        /*003a*/ 	.short	(.L_18 - .L_17)
.L_17:
        /*003c*/ 	.word	0x00000000
        /*0040*/ 	.short	0x0001
        /*0042*/ 	.short	0x0008
        /*0044*/ 	.byte	0x00, 0xf4, 0x21, 0x00


	//----- nvinfo : EIATTR_KPARAM_INFO
	.align		4
.L_18:
        /*0048*/ 	.byte	0x04, 0x17
        /*004a*/ 	.short	(.L_20 - .L_19)
.L_19:
        /*004c*/ 	.word	0x00000000
        /*0050*/ 	.short	0x0000
        /*0052*/ 	.short	0x0000
        /*0054*/ 	.byte	0x00, 0xf4, 0x21, 0x00


	//----- nvinfo : EIATTR_SPARSE_MMA_MASK
	.align		4
.L_20:
        /*0058*/ 	.byte	0x03, 0x50
        /*005a*/ 	.short	0x0000


	//----- nvinfo : EIATTR_MAXREG_COUNT
	.align		4
        /*005c*/ 	.byte	0x03, 0x1b
        /*005e*/ 	.short	0x00ff


	//----- nvinfo : EIATTR_EXIT_INSTR_OFFSETS
	.align		4
        /*0060*/ 	.byte	0x04, 0x1c
        /*0062*/ 	.short	(.L_22 - .L_21)


	//   ....[0]....
.L_21:
        /*0064*/ 	.word	0x00000380


	//   ....[1]....
        /*0068*/ 	.word	0x000003a0


	//----- nvinfo : EIATTR_REQNTID
	.align		4
.L_22:
        /*006c*/ 	.byte	0x04, 0x10
        /*006e*/ 	.short	(.L_24 - .L_23)
.L_23:
        /*0070*/ 	.word	0x00000080
        /*0074*/ 	.word	0x00000001
        /*0078*/ 	.word	0x00000001


	//----- nvinfo : EIATTR_CRS_STACK_SIZE
	.align		4
.L_24:
        /*007c*/ 	.byte	0x04, 0x1e
        /*007e*/ 	.short	(.L_26 - .L_25)
.L_25:
        /*0080*/ 	.word	0x00000000


	//----- nvinfo : EIATTR_CBANK_PARAM_SIZE
	.align		4
.L_26:
        /*0084*/ 	.byte	0x03, 0x19
        /*0086*/ 	.short	0x0024


	//----- nvinfo : EIATTR_PARAM_CBANK
	.align		4
        /*0088*/ 	.byte	0x04, 0x0a
        /*008a*/ 	.short	(.L_28 - .L_27)
	.align		4
.L_27:
        /*008c*/ 	.word	index@(.nv.constant0.triton_poi_fused_add_mul_tanh_3)
        /*0090*/ 	.short	0x0210
        /*0092*/ 	.short	0x0024


	//----- nvinfo : EIATTR_SW_WAR
	.align		4
.L_28:
        /*0094*/ 	.byte	0x04, 0x36
        /*0096*/ 	.short	(.L_30 - .L_29)
.L_29:
        /*0098*/ 	.word	0x00000008
.L_30:


//--------------------- .nv.callgraph             --------------------------
	.section	.nv.callgraph,"",@"SHT_CUDA_CALLGRAPH"
	.align	4
	.sectionentsize	8
	.align		4
        /*0000*/ 	.word	0x00000000
	.align		4
        /*0004*/ 	.word	0xffffffff
	.align		4
        /*0008*/ 	.word	0x00000000
	.align		4
        /*000c*/ 	.word	0xfffffffe
	.align		4
        /*0010*/ 	.word	0x00000000
	.align		4
        /*0014*/ 	.word	0xfffffffd
	.align		4
        /*0018*/ 	.word	0x00000000
	.align		4
        /*001c*/ 	.word	0xfffffffc


//--------------------- .nv.constant4             --------------------------
	.section	.nv.constant4,"a",@progbits
	.align	8
	.align		8
.nv.constant4:
        /*0000*/ 	.dword	_$_str


//--------------------- .text.triton_poi_fused_add_mul_tanh_3 --------------------------
	.section	.text.triton_poi_fused_add_mul_tanh_3,"ax",@progbits
	.align	128
        .global         triton_poi_fused_add_mul_tanh_3
        .type           triton_poi_fused_add_mul_tanh_3,@function
        .size           triton_poi_fused_add_mul_tanh_3,(.L_x_4 - triton_poi_fused_add_mul_tanh_3)
        .other          triton_poi_fused_add_mul_tanh_3,@"STO_CUDA_ENTRY STV_DEFAULT"
triton_poi_fused_add_mul_tanh_3:
.text.triton_poi_fused_add_mul_tanh_3:
[----:B------:R-:W0:Y:S02]  /*0000*/  LDC R1, c[0x0][0x28] ;  /* 0x00000a00ff017b82 */ /* 0x000e240000000800 */
[----:B------:R-:W1:Y:S01]  /*0010*/  S2R R5, SR_TID.X ;  /* 0x0000000000057919 */ /* 0x000e620000002100 */
[----:B------:R-:W2:Y:S01]  /*0020*/  LDC.64 R8, c[0x0][0x220] ;  /* 0x00008800ff087b82 */ /* 0x000ea20000000a00 */
[----:B------:R-:W-:Y:S01]  /*0030*/  ULDC.64 UR4, c[0x0][0x208] ;  /* 0x0000820000047ab9 */ /* 0x000fe20000000a00 */
[----:B------:R-:W3:Y:S01]  /*0040*/  S2R R0, SR_CTAID.X ;  /* 0x0000000000007919 */ /* 0x000ee20000002500 */
[----:B-1----:R-:W-:Y:S02]  /*0050*/  LOP3.LUT R5, R5, 0x7f, RZ, 0xc0, !PT ;  /* 0x0000007f05057812 */ /* 0x002fe400078ec0ff */
[----:B---3--:R-:W-:-:S03]  /*0060*/  SHF.R.S32.HI R2, RZ, 0x18, R0 ;  /* 0x00000018ff027819 */ /* 0x008fc60000011400 */
[----:B------:R-:W-:Y:S01]  /*0070*/  IMAD R5, R0, 0x80, R5 ;  /* 0x0000008000057824 */ /* 0x000fe200078e0205 */
[----:B------:R-:W-:-:S04]  /*0080*/  SGXT R0, R2, 0x1 ;  /* 0x000000010200781a */ /* 0x000fc80000000200 */
[----:B------:R-:W-:Y:S02]  /*0090*/  ISETP.GE.AND P0, PT, R5, 0x100, PT ;  /* 0x000001000500780c */ /* 0x000fe40003f06270 */
[CC--:B------:R-:W-:Y:S02]  /*00a0*/  LEA.HI R3, R0.reuse, R5.reuse, RZ, 0x4 ;  /* 0x0000000500037211 */ /* 0x0c0fe400078f20ff */
[CC--:B------:R-:W-:Y:S02]  /*00b0*/  LEA.HI R2, R0.reuse, R5.reuse, RZ, 0x6 ;  /* 0x0000000500027211 */ /* 0x0c0fe400078f30ff */
[----:B------:R-:W-:Y:S02]  /*00c0*/  LOP3.LUT R6, R3, 0xfffffff0, RZ, 0xc0, !PT ;  /* 0xfffffff003067812 */ /* 0x000fe400078ec0ff */
[----:B------:R-:W-:Y:S02]  /*00d0*/  SHF.R.S32.HI R4, RZ, 0x6, R2 ;  /* 0x00000006ff047819 */ /* 0x000fe40000011402 */
[----:B------:R-:W1:Y:S01]  /*00e0*/  LDC.64 R2, c[0x0][0x210] ;  /* 0x00008400ff027b82 */ /* 0x000e620000000a00 */
[----:B------:R-:W-:Y:S01]  /*00f0*/  IMAD.IADD R11, R5, 0x1, -R6 ;  /* 0x00000001050b7824 */ /* 0x000fe200078e0a06 */
[----:B------:R-:W-:-:S04]  /*0100*/  LEA.HI R0, R0, R5, RZ, 0x2 ;  /* 0x0000000500007211 */ /* 0x000fc800078f10ff */
[----:B------:R-:W-:Y:S01]  /*0110*/  LEA R11, R4, R11, 0x4 ;  /* 0x0000000b040b7211 */ /* 0x000fe200078e20ff */
[----:B------:R-:W-:Y:S01]  /*0120*/  IMAD.MOV.U32 R4, RZ, RZ, RZ ;  /* 0x000000ffff047224 */ /* 0x000fe200078e00ff */
[----:B------:R-:W3:Y:S03]  /*0130*/  LDC.64 R6, c[0x0][0x218] ;  /* 0x00008600ff067b82 */ /* 0x000ee60000000a00 */
[----:B--2---:R-:W-:-:S05]  /*0140*/  IMAD.WIDE R8, R11, 0x4, R8 ;  /* 0x000000040b087825 */ /* 0x004fca00078e0208 */
[----:B------:R2:W4:Y:S01]  /*0150*/  @!P0 LDG.E.EL R4, desc[UR4][R8.64] ;  /* 0x0000000408048981 */ /* 0x000522000c2e1900 */
[----:B------:R-:W-:-:S04]  /*0160*/  LOP3.LUT R0, R0, 0xfffffffc, RZ, 0xc0, !PT ;  /* 0xfffffffc00007812 */ /* 0x000fc800078ec0ff */
[----:B------:R-:W-:Y:S01]  /*0170*/  IADD3 R11, R5, -R0, RZ ;  /* 0x80000000050b7210 */ /* 0x000fe20007ffe0ff */
[----:B-1----:R-:W-:-:S04]  /*0180*/  IMAD.WIDE R2, R5, 0x4, R2 ;  /* 0x0000000405027825 */ /* 0x002fc800078e0202 */
[----:B---3--:R-:W-:Y:S01]  /*0190*/  IMAD.WIDE R6, R11, 0x4, R6 ;  /* 0x000000040b067825 */ /* 0x008fe200078e0206 */
[----:B------:R-:W-:-:S06]  /*01a0*/  CS2R R10, SRZ ;  /* 0x00000000000a7805 */ /* 0x000fcc000001ff00 */
[----:B------:R1:W5:Y:S04]  /*01b0*/  @!P0 LDG.E R10, desc[UR4][R2.64] ;  /* 0x00000004020a8981 */ /* 0x000368000c1e1900 */
[----:B------:R1:W5:Y:S01]  /*01c0*/  @!P0 LDG.E.EL R11, desc[UR4][R6.64] ;  /* 0x00000004060b8981 */ /* 0x000362000c2e1900 */
[----:B------:R-:W-:Y:S01]  /*01d0*/  BSSY B0, `(.L_x_0) ;  /* 0x0000016000007945 */ /* 0x000fe20003800000 */
[----:B--2---:R-:W-:Y:S01]  /*01e0*/  SHF.R.S32.HI R8, RZ, 0x1f, R5 ;  /* 0x0000001fff087819 */ /* 0x004fe20000011405 */
[----:B----4-:R-:W-:-:S05]  /*01f0*/  FADD.FTZ R12, |R4|, -RZ ;  /* 0x800000ff040c7221 */ /* 0x010fca0000010200 */
[----:B------:R-:W-:-:S13]  /*0200*/  FSETP.GE.AND P1, PT, R12, 0.60000002384185791016, PT ;  /* 0x3f19999a0c00780b */ /* 0x000fda0003f26000 */
[----:B-1----:R-:W-:Y:S05]  /*0210*/  @!P1 BRA `(.L_x_1) ;  /* 0x0000000000289947 */ /* 0x002fea0003800000 */
[C---:B------:R-:W-:Y:S01]  /*0220*/  FMUL R0, R12.reuse, 2.8853900432586669922 ;  /* 0x4038aa3b0c007820 */ /* 0x040fe20000400000 */
[----:B------:R-:W-:Y:S01]  /*0230*/  IMAD.MOV.U32 R3, RZ, RZ, 0x3f800000 ;  /* 0x3f800000ff037424 */ /* 0x000fe200078e00ff */
[----:B------:R-:W-:-:S04]  /*0240*/  FSETP.GE.AND P1, PT, R12, 9.010913848876953125, PT ;  /* 0x41102cb40c00780b */ /* 0x000fc80003f26000 */
[----:B------:R-:W1:Y:S02]  /*0250*/  MUFU.EX2 R0, R0 ;  /* 0x0000000000007308 */ /* 0x000e640000000800 */
[----:B-1----:R-:W-:-:S06]  /*0260*/  FADD R2, R0, 1 ;  /* 0x3f80000000027421 */ /* 0x002fcc0000000000 */
[----:B------:R-:W1:Y:S02]  /*0270*/  MUFU.RCP R2, R2 ;  /* 0x0000000200027308 */ /* 0x000e640000001000 */
[----:B-1----:R-:W-:-:S05]  /*0280*/  FFMA.FTZ R3, R2, -2, R3 ;  /* 0xc000000002037823 */ /* 0x002fca0000010003 */
[----:B------:R-:W-:-:S04]  /*0290*/  FSEL R3, R3, 1, !P1 ;  /* 0x3f80000003037808 */ /* 0x000fc80004800000 */
[----:B------:R-:W-:Y:S01]  /*02a0*/  LOP3.LUT R3, R3, 0x80000000, R4, 0xf8, !PT ;  /* 0x8000000003037812 */ /* 0x000fe200078ef804 */
[----:B------:R-:W-:Y:S06]  /*02b0*/  BRA `(.L_x_2) ;  /* 0x00000000001c7947 */ /* 0x000fec0003800000 */
.L_x_1:
[----:B------:R-:W-:Y:S01]  /*02c0*/  HFMA2.MMA R0, -RZ, RZ, 1.125, -9232 ;  /* 0x3c80f082ff007435 */ /* 0x000fe200000001ff */
[----:B------:R-:W-:-:S09]  /*02d0*/  FMUL R3, R4, R4 ;  /* 0x0000000404037220 */ /* 0x000fd20000400000 */
[----:B------:R-:W-:-:S04]  /*02e0*/  FFMA.FTZ R0, R3, R0, -0.052303962409496307373 ;  /* 0xbd563cae03007423 */ /* 0x000fc80000010000 */
[----:B------:R-:W-:-:S04]  /*02f0*/  FFMA.FTZ R0, R3, R0, 0.1331529766321182251 ;  /* 0x3e08594103007423 */ /* 0x000fc80000010000 */
[----:B------:R-:W-:-:S04]  /*0300*/  FFMA.FTZ R0, R3, R0, -0.33332768082618713379 ;  /* 0xbeaaa9ed03007423 */ /* 0x000fc80000010000 */
[----:B------:R-:W-:-:S04]  /*0310*/  FFMA.FTZ R3, R3, R0, RZ ;  /* 0x0000000003037223 */ /* 0x000fc800000100ff */
[----:B------:R-:W-:-:S07]  /*0320*/  FFMA.FTZ R3, R3, R4, R4 ;  /* 0x0000000403037223 */ /* 0x000fce0000010004 */
.L_x_2:
[----:B------:R-:W-:Y:S05]  /*0330*/  BSYNC B0 ;  /* 0x0000000000007941 */ /* 0x000fea0003800000 */
.L_x_0:
[----:B------:R-:W-:Y:S01]  /*0340*/  ULDC.64 UR6, c[0x0][0x228] ;  /* 0x00008a0000067ab9 */ /* 0x000fe20000000a00 */
[----:B-----5:R-:W-:Y:S01]  /*0350*/  FFMA R11, R3, R11, R10 ;  /* 0x0000000b030b7223 */ /* 0x020fe2000000000a */
[----:B------:R-:W-:-:S04]  /*0360*/  LEA R2, P1, R5, UR6, 0x2 ;  /* 0x0000000605027c11 */ /* 0x000fc8000f8210ff */
[----:B------:R-:W-:Y:S01]  /*0370*/  LEA.HI.X R3, R5, UR7, R8, 0x2, P1 ;  /* 0x0000000705037c11 */ /* 0x000fe200088f1408 */
[----:B------:R-:W-:Y:S08]  /*0380*/  @P0 EXIT ;  /* 0x000000000000094d */ /* 0x000ff00003800000 */
[----:B------:R-:W-:Y:S01]  /*0390*/  STG.E desc[UR4][R2.64], R11 ;  /* 0x0000000b02007986 */ /* 0x000fe2000c101904 */
[----:B------:R-:W-:Y:S05]  /*03a0*/  EXIT ;  /* 0x000000000000794d */ /* 0x000fea0003800000 */
.L_x_3:
[----:B------:R-:W-:-:S00]  /*03b0*/  BRA `(.L_x_3) ;  /* 0xfffffffc00fc7947 */ /* 0x000fc0000383ffff */
[----:B------:R-:W-:-:S00]  /*03c0*/  NOP ;  /* 0x0000000000007918 */ /* 0x000fc00000000000 */
        /* <DEDUP_REMOVED lines=11> */
.L_x_4:


//--------------------- .nv.global.init           --------------------------
	.section	.nv.global.init,"aw",@progbits
.nv.global.init:
	.type		_$_str,@object
	.size		_$_str,(.L_0 - _$_str)
_$_str:
        /*0000*/ 	.byte	0x5f, 0x5f, 0x43, 0x55, 0x44, 0x41, 0x5f, 0x46, 0x54, 0x5a, 0x00
.L_0:


//--------------------- .nv.constant0.triton_poi_fused_add_mul_tanh_3 --------------------------
	.section	.nv.constant0.triton_poi_fused_add_mul_tanh_3,"a",@progbits
	.sectionflags	@""
	.align	4
.nv.constant0.triton_poi_fused_add_mul_tanh_3:
	.zero		564
